	.headerflags	@"EF_CUDA_TEXMODE_UNIFIED EF_CUDA_64BIT_ADDRESS EF_CUDA_ACCELERATORS EF_CUDA_SM90 EF_CUDA_VIRTUAL_SM(EF_CUDA_SM90)"
	.elftype	@"ET_EXEC"


//--------------------- .nv.info                  --------------------------
	.section	.nv.info,"",@"SHT_CUDA_INFO"
	.align	4


	//----- nvinfo : EIATTR_REGCOUNT
	.align		4
        /*0000*/ 	.byte	0x04, 0x2f
        /*0002*/ 	.short	(.L_1 - .L_0)
	.align		4
.L_0:
        /*0004*/ 	.word	index@(triton_poi_fused__unsafe_index_add_mul_sub_4)
        /*0008*/ 	.word	0x00000019


	//----- nvinfo : EIATTR_MIN_STACK_SIZE
	.align		4
.L_1:
        /*000c*/ 	.byte	0x04, 0x12
        /*000e*/ 	.short	(.L_3 - .L_2)
	.align		4
.L_2:
        /*0010*/ 	.word	index@(triton_poi_fused__unsafe_index_add_mul_sub_4)
        /*0014*/ 	.word	0x00000000


	//----- nvinfo : EIATTR_FRAME_SIZE
	.align		4
.L_3:
        /*0018*/ 	.byte	0x04, 0x11
        /*001a*/ 	.short	(.L_5 - .L_4)
	.align		4
.L_4:
        /*001c*/ 	.word	index@(triton_poi_fused__unsafe_index_add_mul_sub_4)
        /*0020*/ 	.word	0x00000000


	//----- nvinfo : EIATTR_MIN_STACK_SIZE
	.align		4
.L_5:
        /*0024*/ 	.byte	0x04, 0x12
        /*0026*/ 	.short	(.L_7 - .L_6)
	.align		4
.L_6:
        /*0028*/ 	.word	index@(triton_poi_fused__unsafe_index_add_mul_sub_4)
        /*002c*/ 	.word	0x00000000
.L_7:


//--------------------- .nv.info.triton_poi_fused__unsafe_index_add_mul_sub_4 --------------------------
	.section	.nv.info.triton_poi_fused__unsafe_index_add_mul_sub_4,"",@"SHT_CUDA_INFO"
	.sectionflags	@""
	.align	4


	//----- nvinfo : EIATTR_CUDA_API_VERSION
	.align		4
        /*0000*/ 	.byte	0x04, 0x37
        /*0002*/ 	.short	(.L_9 - .L_8)
.L_8:
        /*0004*/ 	.word	0x0000007c


	//----- nvinfo : EIATTR_KPARAM_INFO
	.align		4
.L_9:
        /*0008*/ 	.byte	0x04, 0x17
        /*000a*/ 	.short	(.L_11 - .L_10)
.L_10:
        /*000c*/ 	.word	0x00000000
        /*0010*/ 	.short	0x0006
        /*0012*/ 	.short	0x0030
        /*0014*/ 	.byte	0x00, 0xf0, 0x11, 0x00


	//----- nvinfo : EIATTR_KPARAM_INFO
	.align		4
.L_11:
        /*0018*/ 	.byte	0x04, 0x17
        /*001a*/ 	.short	(.L_13 - .L_12)
.L_12:
        /*001c*/ 	.word	0x00000000
        /*0020*/ 	.short	0x0005
        /*0022*/ 	.short	0x0028
        /*0024*/ 	.byte	0x00, 0xf4, 0x21, 0x00


	//----- nvinfo : EIATTR_KPARAM_INFO
	.align		4
.L_13:
        /*0028*/ 	.byte	0x04, 0x17
        /*002a*/ 	.short	(.L_15 - .L_14)
.L_14:
        /*002c*/ 	.word	0x00000000
        /*0030*/ 	.short	0x0004
        /*0032*/ 	.short	0x0020
        /*0034*/ 	.byte	0x00, 0xf4, 0x21, 0x00


	//----- nvinfo : EIATTR_KPARAM_INFO
	.align		4
.L_15:
        /*0038*/ 	.byte	0x04, 0x17
        /*003a*/ 	.short	(.L_17 - .L_16)
.L_16:
        /*003c*/ 	.word	0x00000000
        /*0040*/ 	.short	0x0003
        /*0042*/ 	.short	0x0018
        /*0044*/ 	.byte	0x00, 0xf4, 0x21, 0x00


	//----- nvinfo : EIATTR_KPARAM_INFO
	.align		4
.L_17:
        /*0048*/ 	.byte	0x04, 0x17
        /*004a*/ 	.short	(.L_19 - .L_18)
.L_18:
        /*004c*/ 	.word	0x00000000
        /*0050*/ 	.short	0x0002
        /*0052*/ 	.short	0x0010
        /*0054*/ 	.byte	0x00, 0xf4, 0x21, 0x00


	//----- nvinfo : EIATTR_KPARAM_INFO
	.align		4
.L_19:
        /*0058*/ 	.byte	0x04, 0x17
        /*005a*/ 	.short	(.L_21 - .L_20)
.L_20:
        /*005c*/ 	.word	0x00000000
        /*0060*/ 	.short	0x0001
        /*0062*/ 	.short	0x0008
        /*0064*/ 	.byte	0x00, 0xf4, 0x21, 0x00


	//----- nvinfo : EIATTR_KPARAM_INFO
	.align		4
.L_21:
        /*0068*/ 	.byte	0x04, 0x17
        /*006a*/ 	.short	(.L_23 - .L_22)
.L_22:
        /*006c*/ 	.word	0x00000000
        /*0070*/ 	.short	0x0000
        /*0072*/ 	.short	0x0000
        /*0074*/ 	.byte	0x00, 0xf4, 0x21, 0x00


	//----- nvinfo : EIATTR_SPARSE_MMA_MASK
	.align		4
.L_23:
        /*0078*/ 	.byte	0x03, 0x50
        /*007a*/ 	.short	0x0000


	//----- nvinfo : EIATTR_MAXREG_COUNT
	.align		4
        /*007c*/ 	.byte	0x03, 0x1b
        /*007e*/ 	.short	0x00ff


	//----- nvinfo : EIATTR_EXIT_INSTR_OFFSETS
	.align		4
        /*0080*/ 	.byte	0x04, 0x1c
        /*0082*/ 	.short	(.L_25 - .L_24)


	//   ....[0]....
.L_24:
        /*0084*/ 	.word	0x00000560


	//   ....[1]....
        /*0088*/ 	.word	0x00000580


	//----- nvinfo : EIATTR_REQNTID
	.align		4
.L_25:
        /*008c*/ 	.byte	0x04, 0x10
        /*008e*/ 	.short	(.L_27 - .L_26)
.L_26:
        /*0090*/ 	.word	0x00000080
        /*0094*/ 	.word	0x00000001
        /*0098*/ 	.word	0x00000001


	//----- nvinfo : EIATTR_CBANK_PARAM_SIZE
	.align		4
.L_27:
        /*009c*/ 	.byte	0x03, 0x19
        /*009e*/ 	.short	0x0034


	//----- nvinfo : EIATTR_PARAM_CBANK
	.align		4
        /*00a0*/ 	.byte	0x04, 0x0a
        /*00a2*/ 	.short	(.L_29 - .L_28)
	.align		4
.L_28:
        /*00a4*/ 	.word	index@(.nv.constant0.triton_poi_fused__unsafe_index_add_mul_sub_4)
        /*00a8*/ 	.short	0x0210
        /*00aa*/ 	.short	0x0034


	//----- nvinfo : EIATTR_SW_WAR
	.align		4
.L_29:
        /*00ac*/ 	.byte	0x04, 0x36
        /*00ae*/ 	.short	(.L_31 - .L_30)
.L_30:
        /*00b0*/ 	.word	0x00000008
.L_31:


//--------------------- .nv.callgraph             --------------------------
	.section	.nv.callgraph,"",@"SHT_CUDA_CALLGRAPH"
	.align	4
	.sectionentsize	8
	.align		4
        /*0000*/ 	.word	0x00000000
	.align		4
        /*0004*/ 	.word	0xffffffff
	.align		4
        /*0008*/ 	.word	0x00000000
	.align		4
        /*000c*/ 	.word	0xfffffffe
	.align		4
        /*0010*/ 	.word	0x00000000
	.align		4
        /*0014*/ 	.word	0xfffffffd
	.align		4
        /*0018*/ 	.word	0x00000000
	.align		4
        /*001c*/ 	.word	0xfffffffc


//--------------------- .text.triton_poi_fused__unsafe_index_add_mul_sub_4 --------------------------
	.section	.text.triton_poi_fused__unsafe_index_add_mul_sub_4,"ax",@progbits
	.align	128
        .global         triton_poi_fused__unsafe_index_add_mul_sub_4
        .type           triton_poi_fused__unsafe_index_add_mul_sub_4,@function
        .size           triton_poi_fused__unsafe_index_add_mul_sub_4,(.L_x_1 - triton_poi_fused__unsafe_index_add_mul_sub_4)
        .other          triton_poi_fused__unsafe_index_add_mul_sub_4,@"STO_CUDA_ENTRY STV_DEFAULT"
triton_poi_fused__unsafe_index_add_mul_sub_4:
.text.triton_poi_fused__unsafe_index_add_mul_sub_4:
[----:B------:R-:W0:Y:S02]  /*0000*/  LDC R1, c[0x0][0x28] ;  /* 0x00000a00ff017b82 */ /* 0x000e240000000800 */
[----:B------:R-:W1:Y:S01]  /*0010*/  S2R R0, SR_TID.X ;  /* 0x0000000000007919 */ /* 0x000e620000002100 */
[----:B------:R-:W2:Y:S01]  /*0020*/  LDC.64 R16, c[0x0][0x210] ;  /* 0x00008400ff107b82 */ /* 0x000ea20000000a00 */
[----:B------:R-:W-:Y:S01]  /*0030*/  CS2R R14, SRZ ;  /* 0x00000000000e7805 */ /* 0x000fe2000001ff00 */
[----:B------:R-:W-:Y:S01]  /*0040*/  ULDC.64 UR4, c[0x0][0x208] ;  /* 0x0000820000047ab9 */ /* 0x000fe20000000a00 */
[----:B------:R-:W3:Y:S05]  /*0050*/  S2R R12, SR_CTAID.X ;  /* 0x00000000000c7919 */ /* 0x000eea0000002500 */
[----:B------:R-:W4:Y:S01]  /*0060*/  LDC.64 R18, c[0x0][0x228] ;  /* 0x00008a00ff127b82 */ /* 0x000f220000000a00 */
[----:B------:R-:W-:-:S02]  /*0070*/  CS2R R8, SRZ ;  /* 0x0000000000087805 */ /* 0x000fc4000001ff00 */
[----:B------:R-:W-:Y:S01]  /*0080*/  CS2R R10, SRZ ;  /* 0x00000000000a7805 */ /* 0x000fe2000001ff00 */
[----:B------:R-:W-:Y:S01]  /*0090*/  ULDC.64 UR6, c[0x0][0x220] ;  /* 0x0000880000067ab9 */ /* 0x000fe20000000a00 */
[----:B-1----:R-:W-:-:S05]  /*00a0*/  IMAD.SHL.U32 R0, R0, 0x2, RZ ;  /* 0x0000000200007824 */ /* 0x002fca00078e00ff */
[----:B------:R-:W-:-:S05]  /*00b0*/  LOP3.LUT R3, R0, 0xfe, RZ, 0xc0, !PT ;  /* 0x000000fe00037812 */ /* 0x000fca00078ec0ff */
[----:B---3--:R-:W-:-:S05]  /*00c0*/  IMAD R0, R12, 0x100, R3 ;  /* 0x000001000c007824 */ /* 0x008fca00078e0203 */
[----:B------:R-:W-:Y:S02]  /*00d0*/  SHF.R.S32.HI R3, RZ, 0x1f, R0 ;  /* 0x0000001fff037819 */ /* 0x000fe40000011400 */
[----:B------:R-:W-:Y:S02]  /*00e0*/  ISETP.GE.AND P0, PT, R0, 0x100, PT ;  /* 0x000001000000780c */ /* 0x000fe40003f06270 */
[----:B------:R-:W-:Y:S02]  /*00f0*/  LEA.HI R4, R3, R0, RZ, 0x2 ;  /* 0x0000000003047211 */ /* 0x000fe400078f10ff */
[----:B------:R-:W1:Y:S02]  /*0100*/  LDC.64 R2, c[0x0][0x218] ;  /* 0x00008600ff027b82 */ /* 0x000e640000000a00 */
[----:B------:R-:W-:Y:S02]  /*0110*/  SHF.R.S32.HI R5, RZ, 0x2, R4 ;  /* 0x00000002ff057819 */ /* 0x000fe40000011404 */
[----:B------:R-:W-:-:S02]  /*0120*/  LOP3.LUT R13, R4, 0xfffffffc, RZ, 0xc0, !PT ;  /* 0xfffffffc040d7812 */ /* 0x000fc400078ec0ff */
[----:B------:R-:W-:-:S04]  /*0130*/  LEA.HI R6, R5, R5, RZ, 0x2 ;  /* 0x0000000505067211 */ /* 0x000fc800078f10ff */
[----:B------:R-:W-:-:S05]  /*0140*/  LOP3.LUT R6, R6, 0xfffffffc, RZ, 0xc0, !PT ;  /* 0xfffffffc06067812 */ /* 0x000fca00078ec0ff */
[----:B------:R-:W-:-:S04]  /*0150*/  IMAD.IADD R5, R5, 0x1, -R6 ;  /* 0x0000000105057824 */ /* 0x000fc800078e0a06 */
[----:B--2---:R-:W-:-:S04]  /*0160*/  IMAD.WIDE R16, R5, 0x8, R16 ;  /* 0x0000000805107825 */ /* 0x004fc800078e0210 */
[----:B------:R-:W-:Y:S01]  /*0170*/  IMAD.IADD R13, R0, 0x1, -R13 ;  /* 0x00000001000d7824 */ /* 0x000fe200078e0a0d */
[----:B------:R-:W2:Y:S03]  /*0180*/  @!P0 LDG.E.EL.64 R14, desc[UR4][R16.64] ;  /* 0x00000004100e8981 */ /* 0x000ea6000c2e1b00 */
[----:B-1----:R-:W-:-:S05]  /*0190*/  IMAD.WIDE R2, R13, 0x8, R2 ;  /* 0x000000080d027825 */ /* 0x002fca00078e0202 */
[----:B------:R1:W3:Y:S01]  /*01a0*/  @!P0 LDG.E.EL.128 R8, desc[UR4][R2.64] ;  /* 0x0000000402088981 */ /* 0x0002e2000c2e1d00 */
[----:B------:R-:W-:Y:S02]  /*01b0*/  CS2R R4, SRZ ;  /* 0x0000000000047805 */ /* 0x000fe4000001ff00 */
[----:B------:R-:W-:Y:S01]  /*01c0*/  CS2R R6, SRZ ;  /* 0x0000000000067805 */ /* 0x000fe2000001ff00 */
[----:B----4-:R-:W-:-:S05]  /*01d0*/  IMAD.WIDE R18, R13, 0x8, R18 ;  /* 0x000000080d127825 */ /* 0x010fca00078e0212 */
[----:B------:R4:W5:Y:S01]  /*01e0*/  @!P0 LDG.E.EL.128 R4, desc[UR4][R18.64] ;  /* 0x0000000412048981 */ /* 0x000962000c2e1d00 */
[----:B-1----:R-:W1:Y:S02]  /*01f0*/  LDC.64 R2, c[0x0][0x230] ;  /* 0x00008c00ff027b82 */ /* 0x002e640000000a00 */
[----:B-1----:R-:W-:Y:S01]  /*0200*/  IMAD.WIDE R2, R13, 0x4, R2 ;  /* 0x000000040d027825 */ /* 0x002fe200078e0202 */
[----:B--2---:R-:W-:-:S04]  /*0210*/  SHF.R.U32.HI R21, RZ, 0x1d, R15 ;  /* 0x0000001dff157819 */ /* 0x004fc8000001160f */
[----:B------:R-:W-:-:S04]  /*0220*/  LOP3.LUT R21, R21, 0x4, RZ, 0xc0, !PT ;  /* 0x0000000415157812 */ /* 0x000fc800078ec0ff */
[----:B------:R-:W-:Y:S02]  /*0230*/  IADD3 R21, P1, R14, R21, RZ ;  /* 0x000000150e157210 */ /* 0x000fe40007f3e0ff */
[C---:B---3--:R-:W-:Y:S02]  /*0240*/  LEA R20, P2, R8.reuse, UR6, 0x2 ;  /* 0x0000000608147c11 */ /* 0x048fe4000f8410ff */
[----:B------:R-:W-:Y:S01]  /*0250*/  SHF.R.U32.HI R14, RZ, 0x1b, R9 ;  /* 0x0000001bff0e7819 */ /* 0x000fe20000011609 */
[----:B------:R-:W-:Y:S01]  /*0260*/  IMAD.X R22, RZ, RZ, R15, P1 ;  /* 0x000000ffff167224 */ /* 0x000fe200008e060f */
[----:B------:R-:W-:Y:S01]  /*0270*/  LEA.HI.X R17, R8, UR7, R9, 0x2, P2 ;  /* 0x0000000708117c11 */ /* 0x000fe200090f1409 */
[----:B------:R-:W-:Y:S01]  /*0280*/  IMAD.SHL.U32 R15, R21, 0x10, RZ ;  /* 0x00000010150f7824 */ /* 0x000fe200078e00ff */
[----:B------:R-:W-:Y:S02]  /*0290*/  LEA R16, P1, R10, UR6, 0x2 ;  /* 0x000000060a107c11 */ /* 0x000fe4000f8210ff */
[----:B------:R-:W-:-:S02]  /*02a0*/  SHF.R.U32.HI R8, RZ, 0x1b, R11 ;  /* 0x0000001bff087819 */ /* 0x000fc4000001160b */
[----:B------:R-:W-:Y:S02]  /*02b0*/  LEA.HI.X R9, R10, UR7, R11, 0x2, P1 ;  /* 0x000000070a097c11 */ /* 0x000fe400088f140b */
[----:B------:R-:W-:Y:S02]  /*02c0*/  LOP3.LUT R8, R8, 0x10, RZ, 0xc0, !PT ;  /* 0x0000001008087812 */ /* 0x000fe400078ec0ff */
[----:B----4-:R-:W-:Y:S02]  /*02d0*/  LOP3.LUT R18, R14, 0x10, RZ, 0xc0, !PT ;  /* 0x000000100e127812 */ /* 0x010fe400078ec0ff */
[----:B------:R-:W-:Y:S02]  /*02e0*/  SHF.R.S32.HI R11, RZ, 0x17, R12 ;  /* 0x00000017ff0b7819 */ /* 0x000fe4000001140c */
[----:B------:R-:W-:Y:S02]  /*02f0*/  IADD3 R8, P2, P1, R15, R16, R8 ;  /* 0x000000100f087210 */ /* 0x000fe4000795e008 */
[----:B-----5:R-:W-:-:S02]  /*0300*/  LEA R19, P5, R4, UR6, 0x2 ;  /* 0x0000000604137c11 */ /* 0x020fc4000f8a10ff */
[----:B------:R-:W-:Y:S02]  /*0310*/  IADD3 R10, P3, P4, R15, R20, R18 ;  /* 0x000000140f0a7210 */ /* 0x000fe40007c7e012 */
[----:B------:R-:W-:Y:S02]  /*0320*/  SGXT R11, R11, 0x1 ;  /* 0x000000010b0b781a */ /* 0x000fe40000000200 */
[----:B------:R-:W-:Y:S02]  /*0330*/  LEA R16, P6, R6, UR6, 0x2 ;  /* 0x0000000606107c11 */ /* 0x000fe4000f8c10ff */
[----:B------:R-:W-:Y:S02]  /*0340*/  SHF.R.U32.HI R18, RZ, 0x1b, R5 ;  /* 0x0000001bff127819 */ /* 0x000fe40000011605 */
[----:B------:R-:W-:Y:S02]  /*0350*/  SHF.R.U32.HI R12, RZ, 0x1b, R7 ;  /* 0x0000001bff0c7819 */ /* 0x000fe40000011607 */
[----:B------:R-:W-:-:S02]  /*0360*/  SHF.L.U64.HI R14, R21, 0x4, R22 ;  /* 0x00000004150e7819 */ /* 0x000fc40000010216 */
[----:B------:R-:W-:Y:S02]  /*0370*/  LEA.HI.X R5, R4, UR7, R5, 0x2, P5 ;  /* 0x0000000704057c11 */ /* 0x000fe4000a8f1405 */
[----:B------:R-:W-:Y:S02]  /*0380*/  LEA.HI.X R7, R6, UR7, R7, 0x2, P6 ;  /* 0x0000000706077c11 */ /* 0x000fe4000b0f1407 */
[----:B------:R-:W-:Y:S02]  /*0390*/  LEA.HI R4, R11, R0, RZ, 0x4 ;  /* 0x000000000b047211 */ /* 0x000fe400078f20ff */
[----:B------:R-:W-:Y:S02]  /*03a0*/  LOP3.LUT R18, R18, 0x10, RZ, 0xc0, !PT ;  /* 0x0000001012127812 */ /* 0x000fe400078ec0ff */
[----:B------:R-:W-:Y:S02]  /*03b0*/  LOP3.LUT R6, R12, 0x10, RZ, 0xc0, !PT ;  /* 0x000000100c067812 */ /* 0x000fe400078ec0ff */
[----:B------:R-:W-:-:S02]  /*03c0*/  IADD3.X R11, R14, R17, RZ, P3, P4 ;  /* 0x000000110e0b7210 */ /* 0x000fc40001fe84ff */
[----:B------:R-:W-:Y:S02]  /*03d0*/  LOP3.LUT R17, R4, 0xfffffff0, RZ, 0xc0, !PT ;  /* 0xfffffff004117812 */ /* 0x000fe400078ec0ff */
[C---:B------:R-:W-:Y:S02]  /*03e0*/  IADD3 R4, P3, P4, R15.reuse, R19, R18 ;  /* 0x000000130f047210 */ /* 0x040fe40007c7e012 */
[----:B------:R-:W-:Y:S01]  /*03f0*/  IADD3 R6, P5, P6, R15, R16, R6 ;  /* 0x000000100f067210 */ /* 0x000fe20007ebe006 */
[----:B------:R-:W-:Y:S01]  /*0400*/  IMAD.MOV.U32 R15, RZ, RZ, RZ ;  /* 0x000000ffff0f7224 */ /* 0x000fe200078e00ff */
[C---:B------:R-:W-:Y:S01]  /*0410*/  IADD3.X R9, R14.reuse, R9, RZ, P2, P1 ;  /* 0x000000090e097210 */ /* 0x040fe200017e24ff */
[C---:B------:R-:W-:Y:S01]  /*0420*/  IMAD.WIDE R10, R17.reuse, 0x4, R10 ;  /* 0x00000004110a7825 */ /* 0x040fe200078e020a */
[C---:B------:R-:W-:Y:S02]  /*0430*/  IADD3.X R5, R14.reuse, R5, RZ, P3, P4 ;  /* 0x000000050e057210 */ /* 0x040fe40001fe84ff */
[----:B------:R-:W-:Y:S01]  /*0440*/  IADD3.X R7, R14, R7, RZ, P5, P6 ;  /* 0x000000070e077210 */ /* 0x000fe20002fec4ff */
[----:B------:R-:W-:Y:S01]  /*0450*/  IMAD.MOV.U32 R14, RZ, RZ, RZ ;  /* 0x000000ffff0e7224 */ /* 0x000fe200078e00ff */
[----:B------:R-:W-:Y:S01]  /*0460*/  CS2R R18, SRZ ;  /* 0x0000000000127805 */ /* 0x000fe2000001ff00 */
[C---:B------:R-:W-:Y:S01]  /*0470*/  IMAD.WIDE R8, R17.reuse, 0x4, R8 ;  /* 0x0000000411087825 */ /* 0x040fe200078e0208 */
[----:B------:R-:W2:Y:S03]  /*0480*/  @!P0 LDG.E.EL R15, desc[UR4][R10.64] ;  /* 0x000000040a0f8981 */ /* 0x000ea6000c2e1900 */
[C---:B------:R-:W-:Y:S01]  /*0490*/  IMAD.WIDE R12, R17.reuse, 0x4, R4 ;  /* 0x00000004110c7825 */ /* 0x040fe200078e0204 */
[----:B------:R-:W3:Y:S01]  /*04a0*/  @!P0 LDG.E.EL R14, desc[UR4][R8.64] ;  /* 0x00000004080e8981 */ /* 0x000ee2000c2e1900 */
[----:B------:R-:W1:Y:S02]  /*04b0*/  LDC.64 R4, c[0x0][0x238] ;  /* 0x00008e00ff047b82 */ /* 0x000e640000000a00 */
[----:B------:R-:W-:Y:S01]  /*04c0*/  IMAD.WIDE R6, R17, 0x4, R6 ;  /* 0x0000000411067825 */ /* 0x000fe200078e0206 */
[----:B------:R-:W-:Y:S01]  /*04d0*/  CS2R R16, SRZ ;  /* 0x0000000000107805 */ /* 0x000fe2000001ff00 */
[----:B------:R-:W2:Y:S04]  /*04e0*/  @!P0 LDG.E.EL R18, desc[UR4][R12.64] ;  /* 0x000000040c128981 */ /* 0x000ea8000c2e1900 */
[----:B------:R-:W3:Y:S04]  /*04f0*/  @!P0 LDG.E.EL R19, desc[UR4][R6.64] ;  /* 0x0000000406138981 */ /* 0x000ee8000c2e1900 */
[----:B------:R-:W4:Y:S01]  /*0500*/  @!P0 LDG.E.EL.64 R16, desc[UR4][R2.64] ;  /* 0x0000000402108981 */ /* 0x000f22000c2e1b00 */
[----:B-1----:R-:W-:-:S04]  /*0510*/  IMAD.WIDE R4, R0, 0x4, R4 ;  /* 0x0000000400047825 */ /* 0x002fc800078e0204 */
[----:B--2---:R-:W-:Y:S01]  /*0520*/  FADD R18, R18, -R15 ;  /* 0x8000000f12127221 */ /* 0x004fe20000000000 */
[----:B---3--:R-:W-:-:S03]  /*0530*/  FADD R19, R19, -R14 ;  /* 0x8000000e13137221 */ /* 0x008fc60000000000 */
[----:B----4-:R-:W-:Y:S01]  /*0540*/  FFMA R16, R18, R16, R15 ;  /* 0x0000001012107223 */ /* 0x010fe2000000000f */
[----:B------:R-:W-:Y:S01]  /*0550*/  FFMA R17, R19, R17, R14 ;  /* 0x0000001113117223 */ /* 0x000fe2000000000e */
[----:B------:R-:W-:Y:S06]  /*0560*/  @P0 EXIT ;  /* 0x000000000000094d */ /* 0x000fec0003800000 */
[----:B------:R-:W-:Y:S01]  /*0570*/  STG.E.64 desc[UR4][R4.64], R16 ;  /* 0x0000001004007986 */ /* 0x000fe2000c101b04 */
[----:B------:R-:W-:Y:S05]  /*0580*/  EXIT ;  /* 0x000000000000794d */ /* 0x000fea0003800000 */
.L_x_0:
[----:B------:R-:W-:-:S00]  /*0590*/  BRA `(.L_x_0) ;  /* 0xfffffffc00fc7947 */ /* 0x000fc0000383ffff */
[----:B------:R-:W-:-:S00]  /*05a0*/  NOP ;  /* 0x0000000000007918 */ /* 0x000fc00000000000 */
        /* <DEDUP_REMOVED lines=13> */
.L_x_1:


//--------------------- .nv.constant0.triton_poi_fused__unsafe_index_add_mul_sub_4 --------------------------
	.section	.nv.constant0.triton_poi_fused__unsafe_index_add_mul_sub_4,"a",@progbits
	.sectionflags	@""
	.align	4
.nv.constant0.triton_poi_fused__unsafe_index_add_mul_sub_4:
	.zero		580
